	.headerflags	@"EF_CUDA_TEXMODE_UNIFIED EF_CUDA_64BIT_ADDRESS EF_CUDA_ACCELERATORS EF_CUDA_SM90 EF_CUDA_VIRTUAL_SM(EF_CUDA_SM90)"
	.elftype	@"ET_EXEC"


//--------------------- .nv.info                  --------------------------
	.section	.nv.info,"",@"SHT_CUDA_INFO"
	.align	4


	//----- nvinfo : EIATTR_REGCOUNT
	.align		4
        /*0000*/ 	.byte	0x04, 0x2f
        /*0002*/ 	.short	(.L_3 - .L_2)
	.align		4
.L_2:
        /*0004*/ 	.word	index@(triton_poi_fused__native_batch_norm_legit_no_training_convolution_relu_45)
        /*0008*/ 	.word	0x0000001a


	//----- nvinfo : EIATTR_MIN_STACK_SIZE
	.align		4
.L_3:
        /*000c*/ 	.byte	0x04, 0x12
        /*000e*/ 	.short	(.L_5 - .L_4)
	.align		4
.L_4:
        /*0010*/ 	.word	index@(triton_poi_fused__native_batch_norm_legit_no_training_convolution_relu_45)
        /*0014*/ 	.word	0x00000000


	//----- nvinfo : EIATTR_FRAME_SIZE
	.align		4
.L_5:
        /*0018*/ 	.byte	0x04, 0x11
        /*001a*/ 	.short	(.L_7 - .L_6)
	.align		4
.L_6:
        /*001c*/ 	.word	index@(triton_poi_fused__native_batch_norm_legit_no_training_convolution_relu_45)
        /*0020*/ 	.word	0x00000000


	//----- nvinfo : EIATTR_MIN_STACK_SIZE
	.align		4
.L_7:
        /*0024*/ 	.byte	0x04, 0x12
        /*0026*/ 	.short	(.L_9 - .L_8)
	.align		4
.L_8:
        /*0028*/ 	.word	index@(triton_poi_fused__native_batch_norm_legit_no_training_convolution_relu_45)
        /*002c*/ 	.word	0x00000000
.L_9:


//--------------------- .nv.info.triton_poi_fused__native_batch_norm_legit_no_training_convolution_relu_45 --------------------------
	.section	.nv.info.triton_poi_fused__native_batch_norm_legit_no_training_convolution_relu_45,"",@"SHT_CUDA_INFO"
	.sectionflags	@""
	.align	4


	//----- nvinfo : EIATTR_CUDA_API_VERSION
	.align		4
        /*0000*/ 	.byte	0x04, 0x37
        /*0002*/ 	.short	(.L_11 - .L_10)
.L_10:
        /*0004*/ 	.word	0x0000007c


	//----- nvinfo : EIATTR_KPARAM_INFO
	.align		4
.L_11:
        /*0008*/ 	.byte	0x04, 0x17
        /*000a*/ 	.short	(.L_13 - .L_12)
.L_12:
        /*000c*/ 	.word	0x00000000
        /*0010*/ 	.short	0x0007
        /*0012*/ 	.short	0x0038
        /*0014*/ 	.byte	0x00, 0xf0, 0x11, 0x00


	//----- nvinfo : EIATTR_KPARAM_INFO
	.align		4
.L_13:
        /*0018*/ 	.byte	0x04, 0x17
        /*001a*/ 	.short	(.L_15 - .L_14)
.L_14:
        /*001c*/ 	.word	0x00000000
        /*0020*/ 	.short	0x0006
        /*0022*/ 	.short	0x0030
        /*0024*/ 	.byte	0x00, 0xf4, 0x21, 0x00


	//----- nvinfo : EIATTR_KPARAM_INFO
	.align		4
.L_15:
        /*0028*/ 	.byte	0x04, 0x17
        /*002a*/ 	.short	(.L_17 - .L_16)
.L_16:
        /*002c*/ 	.word	0x00000000
        /*0030*/ 	.short	0x0005
        /*0032*/ 	.short	0x0028
        /*0034*/ 	.byte	0x00, 0xf4, 0x21, 0x00


	//----- nvinfo : EIATTR_KPARAM_INFO
	.align		4
.L_17:
        /*0038*/ 	.byte	0x04, 0x17
        /*003a*/ 	.short	(.L_19 - .L_18)
.L_18:
        /*003c*/ 	.word	0x00000000
        /*0040*/ 	.short	0x0004
        /*0042*/ 	.short	0x0020
        /*0044*/ 	.byte	0x00, 0xf4, 0x21, 0x00


	//----- nvinfo : EIATTR_KPARAM_INFO
	.align		4
.L_19:
        /*0048*/ 	.byte	0x04, 0x17
        /*004a*/ 	.short	(.L_21 - .L_20)
.L_20:
        /*004c*/ 	.word	0x00000000
        /*0050*/ 	.short	0x0003
        /*0052*/ 	.short	0x0018
        /*0054*/ 	.byte	0x00, 0xf4, 0x21, 0x00


	//----- nvinfo : EIATTR_KPARAM_INFO
	.align		4
.L_21:
        /*0058*/ 	.byte	0x04, 0x17
        /*005a*/ 	.short	(.L_23 - .L_22)
.L_22:
        /*005c*/ 	.word	0x00000000
        /*0060*/ 	.short	0x0002
        /*0062*/ 	.short	0x0010
        /*0064*/ 	.byte	0x00, 0xf4, 0x21, 0x00


	//----- nvinfo : EIATTR_KPARAM_INFO
	.align		4
.L_23:
        /*0068*/ 	.byte	0x04, 0x17
        /*006a*/ 	.short	(.L_25 - .L_24)
.L_24:
        /*006c*/ 	.word	0x00000000
        /*0070*/ 	.short	0x0001
        /*0072*/ 	.short	0x0008
        /*0074*/ 	.byte	0x00, 0xf4, 0x21, 0x00


	//----- nvinfo : EIATTR_KPARAM_INFO
	.align		4
.L_25:
        /*0078*/ 	.byte	0x04, 0x17
        /*007a*/ 	.short	(.L_27 - .L_26)
.L_26:
        /*007c*/ 	.word	0x00000000
        /*0080*/ 	.short	0x0000
        /*0082*/ 	.short	0x0000
        /*0084*/ 	.byte	0x00, 0xf4, 0x21, 0x00


	//----- nvinfo : EIATTR_SPARSE_MMA_MASK
	.align		4
.L_27:
        /*0088*/ 	.byte	0x03, 0x50
        /*008a*/ 	.short	0x0000


	//----- nvinfo : EIATTR_MAXREG_COUNT
	.align		4
        /*008c*/ 	.byte	0x03, 0x1b
        /*008e*/ 	.short	0x00ff


	//----- nvinfo : EIATTR_EXIT_INSTR_OFFSETS
	.align		4
        /*0090*/ 	.byte	0x04, 0x1c
        /*0092*/ 	.short	(.L_29 - .L_28)


	//   ....[0]....
.L_28:
        /*0094*/ 	.word	0x00000480


	//----- nvinfo : EIATTR_REQNTID
	.align		4
.L_29:
        /*0098*/ 	.byte	0x04, 0x10
        /*009a*/ 	.short	(.L_31 - .L_30)
.L_30:
        /*009c*/ 	.word	0x00000080
        /*00a0*/ 	.word	0x00000001
        /*00a4*/ 	.word	0x00000001


	//----- nvinfo : EIATTR_CBANK_PARAM_SIZE
	.align		4
.L_31:
        /*00a8*/ 	.byte	0x03, 0x19
        /*00aa*/ 	.short	0x003c


	//----- nvinfo : EIATTR_PARAM_CBANK
	.align		4
        /*00ac*/ 	.byte	0x04, 0x0a
        /*00ae*/ 	.short	(.L_33 - .L_32)
	.align		4
.L_32:
        /*00b0*/ 	.word	index@(.nv.constant0.triton_poi_fused__native_batch_norm_legit_no_training_convolution_relu_45)
        /*00b4*/ 	.short	0x0210
        /*00b6*/ 	.short	0x003c


	//----- nvinfo : EIATTR_SW_WAR
	.align		4
.L_33:
        /*00b8*/ 	.byte	0x04, 0x36
        /*00ba*/ 	.short	(.L_35 - .L_34)
.L_34:
        /*00bc*/ 	.word	0x00000008
.L_35:


//--------------------- .nv.callgraph             --------------------------
	.section	.nv.callgraph,"",@"SHT_CUDA_CALLGRAPH"
	.align	4
	.sectionentsize	8
	.align		4
        /*0000*/ 	.word	0x00000000
	.align		4
        /*0004*/ 	.word	0xffffffff
	.align		4
        /*0008*/ 	.word	0x00000000
	.align		4
        /*000c*/ 	.word	0xfffffffe
	.align		4
        /*0010*/ 	.word	0x00000000
	.align		4
        /*0014*/ 	.word	0xfffffffd
	.align		4
        /*0018*/ 	.word	0x00000000
	.align		4
        /*001c*/ 	.word	0xfffffffc


//--------------------- .nv.constant4             --------------------------
	.section	.nv.constant4,"a",@progbits
	.align	8
	.align		8
.nv.constant4:
        /*0000*/ 	.dword	_$_str
	.align		8
        /*0008*/ 	.dword	_$_str_$_2


//--------------------- .text.triton_poi_fused__native_batch_norm_legit_no_training_convolution_relu_45 --------------------------
	.section	.text.triton_poi_fused__native_batch_norm_legit_no_training_convolution_relu_45,"ax",@progbits
	.align	128
        .global         triton_poi_fused__native_batch_norm_legit_no_training_convolution_relu_45
        .type           triton_poi_fused__native_batch_norm_legit_no_training_convolution_relu_45,@function
        .size           triton_poi_fused__native_batch_norm_legit_no_training_convolution_relu_45,(.L_x_1 - triton_poi_fused__native_batch_norm_legit_no_training_convolution_relu_45)
        .other          triton_poi_fused__native_batch_norm_legit_no_training_convolution_relu_45,@"STO_CUDA_ENTRY STV_DEFAULT"
triton_poi_fused__native_batch_norm_legit_no_training_convolution_relu_45:
.text.triton_poi_fused__native_batch_norm_legit_no_training_convolution_relu_45:
[----:B------:R-:W-:Y:S01]  /*0000*/  LDC R1, c[0x0][0x28] ;  /* 0x00000a00ff017b82 */ /* 0x000fe20000000800 */
[----:B------:R-:W1:Y:S07]  /*0010*/  S2R R0, SR_TID.X ;  /* 0x0000000000007919 */ /* 0x000e6e0000002100 */
[----:B------:R-:W2:Y:S01]  /*0020*/  LDC.64 R20, c[0x0][0x228] ;  /* 0x00008a00ff147b82 */ /* 0x000ea20000000a00 */
[----:B------:R-:W-:Y:S01]  /*0030*/  ULDC.64 UR4, c[0x0][0x208] ;  /* 0x0000820000047ab9 */ /* 0x000fe20000000a00 */
[----:B------:R-:W3:Y:S06]  /*0040*/  S2R R5, SR_CTAID.X ;  /* 0x0000000000057919 */ /* 0x000eec0000002500 */
[----:B------:R-:W4:Y:S08]  /*0050*/  LDC.64 R16, c[0x0][0x218] ;  /* 0x00008600ff107b82 */ /* 0x000f300000000a00 */
[----:B------:R-:W5:Y:S08]  /*0060*/  LDC.64 R18, c[0x0][0x220] ;  /* 0x00008800ff127b82 */ /* 0x000f700000000a00 */
[----:B------:R-:W4:Y:S01]  /*0070*/  LDC.64 R12, c[0x0][0x230] ;  /* 0x00008c00ff0c7b82 */ /* 0x000f220000000a00 */
[----:B-1----:R-:W-:-:S07]  /*0080*/  SHF.L.U32 R0, R0, 0x2, RZ ;  /* 0x0000000200007819 */ /* 0x002fce00000006ff */
[----:B------:R-:W1:Y:S01]  /*0090*/  LDC.64 R8, c[0x0][0x238] ;  /* 0x00008e00ff087b82 */ /* 0x000e620000000a00 */
[----:B---3--:R-:W-:Y:S02]  /*00a0*/  SHF.R.S32.HI R3, RZ, 0x16, R5 ;  /* 0x00000016ff037819 */ /* 0x008fe40000011405 */
[----:B------:R-:W-:Y:S02]  /*00b0*/  LOP3.LUT R0, R0, 0x1fc, RZ, 0xc0, !PT ;  /* 0x000001fc00007812 */ /* 0x000fe400078ec0ff */
[----:B------:R-:W-:Y:S02]  /*00c0*/  SGXT R3, R3, 0x1 ;  /* 0x000000010303781a */ /* 0x000fe40000000200 */
[----:B------:R-:W-:-:S04]  /*00d0*/  LEA R0, R5, R0, 0x9 ;  /* 0x0000000005007211 */ /* 0x000fc800078e48ff */
[----:B------:R-:W-:-:S04]  /*00e0*/  LEA.HI R3, R3, R0, RZ, 0x6 ;  /* 0x0000000003037211 */ /* 0x000fc800078f30ff */
[--C-:B------:R-:W-:Y:S02]  /*00f0*/  SHF.R.S32.HI R15, RZ, 0x6, R3.reuse ;  /* 0x00000006ff0f7819 */ /* 0x100fe40000011403 */
[----:B------:R-:W-:-:S04]  /*0100*/  SHF.R.S32.HI R2, RZ, 0x1f, R3 ;  /* 0x0000001fff027819 */ /* 0x000fc80000011403 */
[----:B------:R-:W-:-:S04]  /*0110*/  LEA.HI R2, R2, R15, RZ, 0x8 ;  /* 0x0000000f02027211 */ /* 0x000fc800078f40ff */
[----:B------:R-:W-:-:S04]  /*0120*/  LOP3.LUT R2, R2, 0xffffff00, RZ, 0xc0, !PT ;  /* 0xffffff0002027812 */ /* 0x000fc800078ec0ff */
[----:B------:R-:W-:Y:S02]  /*0130*/  IADD3 R15, R15, -R2, RZ ;  /* 0x800000020f0f7210 */ /* 0x000fe40007ffe0ff */
[----:B------:R-:W3:Y:S03]  /*0140*/  LDC.64 R2, c[0x0][0x210] ;  /* 0x00008400ff027b82 */ /* 0x000ee60000000a00 */
[----:B--2---:R-:W-:-:S05]  /*0150*/  IMAD.WIDE R20, R15, 0x4, R20 ;  /* 0x000000040f147825 */ /* 0x004fca00078e0214 */
[----:B------:R2:W2:Y:S01]  /*0160*/  LDG.E.EL R10, desc[UR4][R20.64] ;  /* 0x00000004140a7981 */ /* 0x0004a2000c2e1900 */
[----:B----4-:R-:W-:-:S04]  /*0170*/  IMAD.WIDE R16, R15, 0x4, R16 ;  /* 0x000000040f107825 */ /* 0x010fc800078e0210 */
[----:B-----5:R-:W-:Y:S01]  /*0180*/  IMAD.WIDE R18, R15, 0x4, R18 ;  /* 0x000000040f127825 */ /* 0x020fe200078e0212 */
[----:B------:R4:W5:Y:S04]  /*0190*/  LDG.E.EL R11, desc[UR4][R16.64] ;  /* 0x00000004100b7981 */ /* 0x000968000c2e1900 */
[----:B------:R-:W5:Y:S01]  /*01a0*/  LDG.E.EL R14, desc[UR4][R18.64] ;  /* 0x00000004120e7981 */ /* 0x000f62000c2e1900 */
[----:B---3--:R-:W-:-:S05]  /*01b0*/  IMAD.WIDE R2, R0, 0x4, R2 ;  /* 0x0000000400027825 */ /* 0x008fca00078e0202 */
[----:B------:R-:W5:Y:S01]  /*01c0*/  LDG.E.128 R4, desc[UR4][R2.64] ;  /* 0x0000000402047981 */ /* 0x000f62000c1e1d00 */
[----:B0-2---:R-:W-:-:S04]  /*01d0*/  IMAD.WIDE R20, R15, 0x4, R12 ;  /* 0x000000040f147825 */ /* 0x005fc800078e020c */
[----:B-1----:R-:W-:Y:S01]  /*01e0*/  IMAD.WIDE R22, R15, 0x4, R8 ;  /* 0x000000040f167825 */ /* 0x002fe200078e0208 */
[----:B------:R-:W2:Y:S01]  /*01f0*/  LDG.E.EL R12, desc[UR4][R20.64] ;  /* 0x00000004140c7981 */ /* 0x000ea2000c2e1900 */
[----:B----4-:R-:W-:Y:S01]  /*0200*/  HFMA2.MMA R16, -RZ, RZ, 1.625, 0 ;  /* 0x3e800000ff107435 */ /* 0x010fe200000001ff */
[----:B------:R-:W0:Y:S02]  /*0210*/  LDC.64 R8, c[0x0][0x240] ;  /* 0x00009000ff087b82 */ /* 0x000e240000000a00 */
[----:B------:R-:W2:Y:S01]  /*0220*/  LDG.E.EL R13, desc[UR4][R22.64] ;  /* 0x00000004160d7981 */ /* 0x000ea2000c2e1900 */
[----:B------:R-:W-:-:S04]  /*0230*/  FADD R10, R10, 9.9999997473787516356e-06 ;  /* 0x3727c5ac0a0a7421 */ /* 0x000fc80000000000 */
[----:B------:R-:W1:Y:S02]  /*0240*/  MUFU.SQRT R15, R10 ;  /* 0x0000000a000f7308 */ /* 0x000e640000002000 */
[C---:B-1----:R-:W-:Y:S02]  /*0250*/  FSETP.GT.AND P0, PT, R15.reuse, 8.50705917302346158658e+37, PT ;  /* 0x7e8000000f00780b */ /* 0x042fe40003f04000 */
[----:B------:R-:W-:-:S11]  /*0260*/  FSETP.GEU.AND P1, PT, R15, 1.175494350822287508e-38, PT ;  /* 0x008000000f00780b */ /* 0x000fd60003f2e000 */
[----:B------:R-:W-:-:S04]  /*0270*/  @P0 FMUL R15, R15, 0.25 ;  /* 0x3e8000000f0f0820 */ /* 0x000fc80000400000 */
[----:B------:R-:W-:-:S06]  /*0280*/  @!P1 FMUL R15, R15, 16777216 ;  /* 0x4b8000000f0f9820 */ /* 0x000fcc0000400000 */
[----:B------:R-:W1:Y:S01]  /*0290*/  MUFU.RCP R15, R15 ;  /* 0x0000000f000f7308 */ /* 0x000e620000001000 */
[----:B------:R-:W-:Y:S01]  /*02a0*/  FSEL R16, R16, 1, P0 ;  /* 0x3f80000010107808 */ /* 0x000fe20000000000 */
[--C-:B-----5:R-:W-:Y:S01]  /*02b0*/  FADD R4, R4, R11.reuse ;  /* 0x0000000b04047221 */ /* 0x120fe20000000000 */
[--C-:B------:R-:W-:Y:S01]  /*02c0*/  FADD R5, R5, R11.reuse ;  /* 0x0000000b05057221 */ /* 0x100fe20000000000 */
[--C-:B------:R-:W-:Y:S02]  /*02d0*/  FADD R6, R6, R11.reuse ;  /* 0x0000000b06067221 */ /* 0x100fe40000000000 */
[----:B------:R-:W-:Y:S01]  /*02e0*/  @!P1 FMUL R16, R16, 16777216 ;  /* 0x4b80000010109820 */ /* 0x000fe20000400000 */
[----:B------:R-:W-:Y:S01]  /*02f0*/  FADD R7, R7, R11 ;  /* 0x0000000b07077221 */ /* 0x000fe20000000000 */
[C---:B------:R-:W-:Y:S01]  /*0300*/  FADD R11, -R14.reuse, R4 ;  /* 0x000000040e0b7221 */ /* 0x040fe20000000100 */
[C---:B------:R-:W-:Y:S02]  /*0310*/  FADD R17, -R14.reuse, R6 ;  /* 0x000000060e117221 */ /* 0x040fe40000000100 */
[C---:B------:R-:W-:Y:S01]  /*0320*/  FADD R19, -R14.reuse, R7 ;  /* 0x000000070e137221 */ /* 0x040fe20000000100 */
[----:B-1----:R-:W-:Y:S01]  /*0330*/  FMUL R16, R15, R16 ;  /* 0x000000100f107220 */ /* 0x002fe20000400000 */
[----:B------:R-:W-:-:S03]  /*0340*/  FADD R15, -R14, R5 ;  /* 0x000000050e0f7221 */ /* 0x000fc60000000100 */
[C---:B------:R-:W-:Y:S01]  /*0350*/  FMUL R11, R16.reuse, R11 ;  /* 0x0000000b100b7220 */ /* 0x040fe20000400000 */
[C---:B------:R-:W-:Y:S01]  /*0360*/  FMUL R14, R16.reuse, R15 ;  /* 0x0000000f100e7220 */ /* 0x040fe20000400000 */
[C---:B------:R-:W-:Y:S01]  /*0370*/  FMUL R10, R16.reuse, R17 ;  /* 0x00000011100a7220 */ /* 0x040fe20000400000 */
[----:B------:R-:W-:Y:S01]  /*0380*/  FMUL R16, R16, R19 ;  /* 0x0000001310107220 */ /* 0x000fe20000400000 */
[C-C-:B--2---:R-:W-:Y:S01]  /*0390*/  FFMA R11, R12.reuse, R11, R13.reuse ;  /* 0x0000000b0c0b7223 */ /* 0x144fe2000000000d */
[C-C-:B------:R-:W-:Y:S01]  /*03a0*/  FFMA R14, R12.reuse, R14, R13.reuse ;  /* 0x0000000e0c0e7223 */ /* 0x140fe2000000000d */
[C-C-:B------:R-:W-:Y:S01]  /*03b0*/  FFMA R10, R12.reuse, R10, R13.reuse ;  /* 0x0000000a0c0a7223 */ /* 0x140fe2000000000d */
[----:B------:R-:W-:Y:S02]  /*03c0*/  FFMA R16, R12, R16, R13 ;  /* 0x000000100c107223 */ /* 0x000fe4000000000d */
[----:B------:R-:W-:Y:S02]  /*03d0*/  FSETP.GEU.AND P3, PT, R11, RZ, PT ;  /* 0x000000ff0b00720b */ /* 0x000fe40003f6e000 */
[----:B------:R-:W-:-:S02]  /*03e0*/  FSETP.GEU.AND P2, PT, R14, RZ, PT ;  /* 0x000000ff0e00720b */ /* 0x000fc40003f4e000 */
[----:B------:R-:W-:Y:S02]  /*03f0*/  FSETP.GEU.AND P1, PT, R10, RZ, PT ;  /* 0x000000ff0a00720b */ /* 0x000fe40003f2e000 */
[----:B------:R-:W-:Y:S01]  /*0400*/  FSETP.GEU.AND P0, PT, R16, RZ, PT ;  /* 0x000000ff1000720b */ /* 0x000fe20003f0e000 */
[----:B0-----:R-:W-:Y:S01]  /*0410*/  IMAD.WIDE R12, R0, 0x4, R8 ;  /* 0x00000004000c7825 */ /* 0x001fe200078e0208 */
[----:B------:R-:W-:Y:S02]  /*0420*/  SEL R8, R11, RZ, P3 ;  /* 0x000000ff0b087207 */ /* 0x000fe40001800000 */
[----:B------:R-:W-:Y:S02]  /*0430*/  SEL R9, R14, RZ, P2 ;  /* 0x000000ff0e097207 */ /* 0x000fe40001000000 */
[----:B------:R-:W-:Y:S02]  /*0440*/  SEL R10, R10, RZ, P1 ;  /* 0x000000ff0a0a7207 */ /* 0x000fe40000800000 */
[----:B------:R-:W-:Y:S01]  /*0450*/  SEL R11, R16, RZ, P0 ;  /* 0x000000ff100b7207 */ /* 0x000fe20000000000 */
[----:B------:R-:W-:Y:S04]  /*0460*/  STG.E.128 desc[UR4][R2.64], R4 ;  /* 0x0000000402007986 */ /* 0x000fe8000c101d04 */
[----:B------:R-:W-:Y:S01]  /*0470*/  STG.E.128 desc[UR4][R12.64], R8 ;  /* 0x000000080c007986 */ /* 0x000fe2000c101d04 */
[----:B------:R-:W-:Y:S05]  /*0480*/  EXIT ;  /* 0x000000000000794d */ /* 0x000fea0003800000 */
.L_x_0:
[----:B------:R-:W-:-:S00]  /*0490*/  BRA `(.L_x_0) ;  /* 0xfffffffc00fc7947 */ /* 0x000fc0000383ffff */
[----:B------:R-:W-:-:S00]  /*04a0*/  NOP ;  /* 0x0000000000007918 */ /* 0x000fc00000000000 */
        /* <DEDUP_REMOVED lines=13> */
.L_x_1:


//--------------------- .nv.global.init           --------------------------
	.section	.nv.global.init,"aw",@progbits
.nv.global.init:
	.type		_$_str,@object
	.size		_$_str,(_$_str_$_2 - _$_str)
_$_str:
        /*0000*/ 	.byte	0x5f, 0x5f, 0x43, 0x55, 0x44, 0x41, 0x5f, 0x46, 0x54, 0x5a, 0x00
	.type		_$_str_$_2,@object
	.size		_$_str_$_2,(.L_1 - _$_str_$_2)
_$_str_$_2:
        /*000b*/ 	.byte	0x5f, 0x5f, 0x43, 0x55, 0x44, 0x41, 0x5f, 0x50, 0x52, 0x45, 0x43, 0x5f, 0x53, 0x51, 0x52, 0x54
        /*001b*/ 	.byte	0x00
.L_1:


//--------------------- .nv.constant0.triton_poi_fused__native_batch_norm_legit_no_training_convolution_relu_45 --------------------------
	.section	.nv.constant0.triton_poi_fused__native_batch_norm_legit_no_training_convolution_relu_45,"a",@progbits
	.sectionflags	@""
	.align	4
.nv.constant0.triton_poi_fused__native_batch_norm_legit_no_training_convolution_relu_45:
	.zero		588
